//
// Generated by NVIDIA NVVM Compiler
//
// Compiler Build ID: CL-36424714
// Cuda compilation tools, release 13.0, V13.0.88
// Based on NVVM 20.0.0
//

.version 9.0
.target sm_100
.address_size 64

	// .globl	matvec_f32
.extern .shared .align 16 .b8 sdata[];

.visible .entry matvec_f32(
	.param .u64 .ptr .align 1 matvec_f32_param_0,
	.param .u64 .ptr .align 1 matvec_f32_param_1,
	.param .u64 .ptr .align 1 matvec_f32_param_2,
	.param .u32 matvec_f32_param_3,
	.param .u32 matvec_f32_param_4
)
{
	.reg .pred 	%p<8>;
	.reg .b32 	%r<19>;
	.reg .b32 	%f<14>;
	.reg .b64 	%rd<16>;

	ld.param.u64 	%rd4, [matvec_f32_param_0];
	ld.param.u64 	%rd5, [matvec_f32_param_1];
	ld.param.u64 	%rd6, [matvec_f32_param_2];
	ld.param.u32 	%r11, [matvec_f32_param_3];
	ld.param.u32 	%r10, [matvec_f32_param_4];
	mov.u32 	%r1, %ctaid.x;
	setp.ge.s32 	%p1, %r1, %r11;
	@%p1 bra 	$L__BB0_10;
	mov.u32 	%r2, %tid.x;
	setp.ge.s32 	%p2, %r2, %r10;
	mov.f32 	%f13, 0f00000000;
	@%p2 bra 	$L__BB0_4;
	mov.u32 	%r3, %ntid.x;
	cvta.to.global.u64 	%rd1, %rd4;
	cvta.to.global.u64 	%rd2, %rd5;
	mul.lo.s32 	%r12, %r10, %r1;
	cvt.s64.s32 	%rd3, %r12;
	mov.f32 	%f13, 0f00000000;
	mov.u32 	%r17, %r2;
$L__BB0_3:
	cvt.s64.s32 	%rd7, %r17;
	add.s64 	%rd8, %rd7, %rd3;
	shl.b64 	%rd9, %rd8, 2;
	add.s64 	%rd10, %rd1, %rd9;
	ld.global.nc.f32 	%f6, [%rd10];
	mul.wide.s32 	%rd11, %r17, 4;
	add.s64 	%rd12, %rd2, %rd11;
	ld.global.nc.f32 	%f7, [%rd12];
	fma.rn.f32 	%f13, %f6, %f7, %f13;
	add.s32 	%r17, %r17, %r3;
	setp.lt.s32 	%p3, %r17, %r10;
	@%p3 bra 	$L__BB0_3;
$L__BB0_4:
	shl.b32 	%r13, %r2, 2;
	mov.u32 	%r14, sdata;
	add.s32 	%r6, %r14, %r13;
	st.shared.f32 	[%r6], %f13;
	bar.sync 	0;
	mov.u32 	%r18, %ntid.x;
	setp.lt.u32 	%p4, %r18, 2;
	@%p4 bra 	$L__BB0_8;
$L__BB0_5:
	shr.u32 	%r9, %r18, 1;
	setp.ge.u32 	%p5, %r2, %r9;
	@%p5 bra 	$L__BB0_7;
	shl.b32 	%r15, %r9, 2;
	add.s32 	%r16, %r6, %r15;
	ld.shared.f32 	%f8, [%r16];
	ld.shared.f32 	%f9, [%r6];
	add.f32 	%f10, %f8, %f9;
	st.shared.f32 	[%r6], %f10;
$L__BB0_7:
	bar.sync 	0;
	setp.gt.u32 	%p6, %r18, 3;
	mov.u32 	%r18, %r9;
	@%p6 bra 	$L__BB0_5;
$L__BB0_8:
	setp.ne.s32 	%p7, %r2, 0;
	@%p7 bra 	$L__BB0_10;
	ld.shared.f32 	%f11, [sdata];
	cvta.to.global.u64 	%rd13, %rd6;
	mul.wide.u32 	%rd14, %r1, 4;
	add.s64 	%rd15, %rd13, %rd14;
	st.global.f32 	[%rd15], %f11;
$L__BB0_10:
	ret;

}


// ===== COMPILED SASS (sm_100) =====

	.target	sm_100

	.elftype	@"ET_EXEC"


//--------------------- .note.nv.tkinfo           --------------------------
	.section	.note.nv.tkinfo,"",@"SHT_NOTE"
	.sectionflags	@"SHF_NOTE_NV_TKINFO"
	.tkinfo
        /*0018*/ 	.word	0x00000002
        /*0030*/ 	.string	""
        /*0030*/ 	.string	"ptxas"
        /*0030*/ 	.string	"Cuda compilation tools, release 13.0, V13.0.88"
        /*0030*/ 	.string	"Build cuda_13.0.r13.0/compiler.36424714_0"
        /*0030*/ 	.string	"-arch sm_100 -m 64 "



//--------------------- .note.nv.cuinfo           --------------------------
	.section	.note.nv.cuinfo,"",@"SHT_NOTE"
	.sectionflags	@"SHF_NOTE_NV_CUINFO"
        /*0018*/ 	.short	0x0002
        /*001a*/ 	.short	0x0064
        /*001c*/ 	.short	0x0082
	.zero		2


//--------------------- .nv.info                  --------------------------
	.section	.nv.info,"",@"SHT_CUDA_INFO"
	.align	4


	//----- nvinfo : EIATTR_REGCOUNT
	.align		4
        /*0000*/ 	.byte	0x04, 0x2f
        /*0002*/ 	.short	(.L_1 - .L_0)
	.align		4
.L_0:
        /*0004*/ 	.word	index@(matvec_f32)
        /*0008*/ 	.word	0x00000011


	//----- nvinfo : EIATTR_FRAME_SIZE
	.align		4
.L_1:
        /*000c*/ 	.byte	0x04, 0x11
        /*000e*/ 	.short	(.L_3 - .L_2)
	.align		4
.L_2:
        /*0010*/ 	.word	index@(matvec_f32)
        /*0014*/ 	.word	0x00000000


	//----- nvinfo : EIATTR_MIN_STACK_SIZE
	.align		4
.L_3:
        /*0018*/ 	.byte	0x04, 0x12
        /*001a*/ 	.short	(.L_5 - .L_4)
	.align		4
.L_4:
        /*001c*/ 	.word	index@(matvec_f32)
        /*0020*/ 	.word	0x00000000
.L_5:


//--------------------- .nv.compat                --------------------------
	.section	.nv.compat,"",@"SHT_CUDA_COMPAT_INFO"
	.align	4
        /*0000*/ 	.byte	0x02, 0x09, 0x00, 0x00, 0x02, 0x02, 0x01, 0x00, 0x02, 0x05, 0x05, 0x00, 0x03, 0x07, 0x01, 0x01
        /*0010*/ 	.byte	0x02, 0x03, 0x00, 0x00, 0x02, 0x06, 0x01, 0x00, 0x04, 0x0b, 0x08, 0x00, 0x09, 0x00, 0x00, 0x00
        /*0020*/ 	.byte	0x00, 0x00, 0x00, 0x00


//--------------------- .nv.info.matvec_f32       --------------------------
	.section	.nv.info.matvec_f32,"",@"SHT_CUDA_INFO"
	.sectionflags	@""
	.align	4


	//----- nvinfo : EIATTR_CUDA_API_VERSION
	.align		4
        /*0000*/ 	.byte	0x04, 0x37
        /*0002*/ 	.short	(.L_7 - .L_6)
.L_6:
        /*0004*/ 	.word	0x00000082


	//----- nvinfo : EIATTR_KPARAM_INFO
	.align		4
.L_7:
        /*0008*/ 	.byte	0x04, 0x17
        /*000a*/ 	.short	(.L_9 - .L_8)
.L_8:
        /*000c*/ 	.word	0x00000000
        /*0010*/ 	.short	0x0004
        /*0012*/ 	.short	0x001c
        /*0014*/ 	.byte	0x00, 0xf0, 0x11, 0x00


	//----- nvinfo : EIATTR_KPARAM_INFO
	.align		4
.L_9:
        /*0018*/ 	.byte	0x04, 0x17
        /*001a*/ 	.short	(.L_11 - .L_10)
.L_10:
        /*001c*/ 	.word	0x00000000
        /*0020*/ 	.short	0x0003
        /*0022*/ 	.short	0x0018
        /*0024*/ 	.byte	0x00, 0xf0, 0x11, 0x00


	//----- nvinfo : EIATTR_KPARAM_INFO
	.align		4
.L_11:
        /*0028*/ 	.byte	0x04, 0x17
        /*002a*/ 	.short	(.L_13 - .L_12)
.L_12:
        /*002c*/ 	.word	0x00000000
        /*0030*/ 	.short	0x0002
        /*0032*/ 	.short	0x0010
        /*0034*/ 	.byte	0x00, 0xf5, 0x21, 0x00


	//----- nvinfo : EIATTR_KPARAM_INFO
	.align		4
.L_13:
        /*0038*/ 	.byte	0x04, 0x17
        /*003a*/ 	.short	(.L_15 - .L_14)
.L_14:
        /*003c*/ 	.word	0x00000000
        /*0040*/ 	.short	0x0001
        /*0042*/ 	.short	0x0008
        /*0044*/ 	.byte	0x00, 0xf5, 0x21, 0x00


	//----- nvinfo : EIATTR_KPARAM_INFO
	.align		4
.L_15:
        /*0048*/ 	.byte	0x04, 0x17
        /*004a*/ 	.short	(.L_17 - .L_16)
.L_16:
        /*004c*/ 	.word	0x00000000
        /*0050*/ 	.short	0x0000
        /*0052*/ 	.short	0x0000
        /*0054*/ 	.byte	0x00, 0xf5, 0x21, 0x00


	//----- nvinfo : EIATTR_SPARSE_MMA_MASK
	.align		4
.L_17:
        /*0058*/ 	.byte	0x03, 0x50
        /*005a*/ 	.short	0x0000


	//----- nvinfo : EIATTR_MAXREG_COUNT
	.align		4
        /*005c*/ 	.byte	0x03, 0x1b
        /*005e*/ 	.short	0x00ff


	//----- nvinfo : EIATTR_NUM_BARRIERS
	.align		4
        /*0060*/ 	.byte	0x02, 0x4c
        /*0062*/ 	.byte	0x01
	.zero		1


	//----- nvinfo : EIATTR_MERCURY_ISA_VERSION
	.align		4
        /*0064*/ 	.byte	0x03, 0x5f
        /*0066*/ 	.short	0x0101


	//----- nvinfo : EIATTR_VRC_CTA_INIT_COUNT
	.align		4
        /*0068*/ 	.byte	0x02, 0x4a
	.zero		1
	.zero		1


	//----- nvinfo : EIATTR_EXIT_INSTR_OFFSETS
	.align		4
        /*006c*/ 	.byte	0x04, 0x1c
        /*006e*/ 	.short	(.L_19 - .L_18)


	//   ....[0]....
.L_18:
        /*0070*/ 	.word	0x00000040


	//   ....[1]....
        /*0074*/ 	.word	0x00000350


	//   ....[2]....
        /*0078*/ 	.word	0x000003d0


	//----- nvinfo : EIATTR_CRS_STACK_SIZE
	.align		4
.L_19:
        /*007c*/ 	.byte	0x04, 0x1e
        /*007e*/ 	.short	(.L_21 - .L_20)
.L_20:
        /*0080*/ 	.word	0x00000000


	//----- nvinfo : EIATTR_CBANK_PARAM_SIZE
	.align		4
.L_21:
        /*0084*/ 	.byte	0x03, 0x19
        /*0086*/ 	.short	0x0020


	//----- nvinfo : EIATTR_PARAM_CBANK
	.align		4
        /*0088*/ 	.byte	0x04, 0x0a
        /*008a*/ 	.short	(.L_23 - .L_22)
	.align		4
.L_22:
        /*008c*/ 	.word	index@(.nv.constant0.matvec_f32)
        /*0090*/ 	.short	0x0380
        /*0092*/ 	.short	0x0020


	//----- nvinfo : EIATTR_SW_WAR
	.align		4
.L_23:
        /*0094*/ 	.byte	0x04, 0x36
        /*0096*/ 	.short	(.L_25 - .L_24)
.L_24:
        /*0098*/ 	.word	0x00000008
.L_25:


//--------------------- .nv.callgraph             --------------------------
	.section	.nv.callgraph,"",@"SHT_CUDA_CALLGRAPH"
	.align	4
	.sectionentsize	8
	.align		4
        /*0000*/ 	.word	0x00000000
	.align		4
        /*0004*/ 	.word	0xffffffff
	.align		4
        /*0008*/ 	.word	0x00000000
	.align		4
        /*000c*/ 	.word	0xfffffffe
	.align		4
        /*0010*/ 	.word	0x00000000
	.align		4
        /*0014*/ 	.word	0xfffffffd
	.align		4
        /*0018*/ 	.word	0x00000000
	.align		4
        /*001c*/ 	.word	0xfffffffc


//--------------------- .text.matvec_f32          --------------------------
	.section	.text.matvec_f32,"ax",@progbits
	.align	128
        .global         matvec_f32
        .type           matvec_f32,@function
        .size           matvec_f32,(.L_x_6 - matvec_f32)
        .other          matvec_f32,@"STO_CUDA_ENTRY STV_DEFAULT"
matvec_f32:
.text.matvec_f32:
[----:B------:R-:W-:Y:S01]  /*0000*/  LDC R1, c[0x0][0x37c] ;  /* 0x0000df00ff017b82 */ /* 0x000fe20000000800 */
[----:B------:R-:W0:Y:S01]  /*0010*/  S2R R11, SR_CTAID.X ;  /* 0x00000000000b7919 */ /* 0x000e220000002500 */
[----:B------:R-:W0:Y:S02]  /*0020*/  LDCU UR4, c[0x0][0x398] ;  /* 0x00007300ff0477ac */ /* 0x000e240008000800 */
[----:B0-----:R-:W-:-:S13]  /*0030*/  ISETP.GE.AND P0, PT, R11, UR4, PT ;  /* 0x000000040b007c0c */ /* 0x001fda000bf06270 */
[----:B------:R-:W-:Y:S05]  /*0040*/  @P0 EXIT ;  /* 0x000000000000094d */ /* 0x000fea0003800000 */
[----:B------:R-:W0:Y:S01]  /*0050*/  S2R R10, SR_TID.X ;  /* 0x00000000000a7919 */ /* 0x000e220000002100 */
[----:B------:R-:W0:Y:S01]  /*0060*/  LDCU UR4, c[0x0][0x39c] ;  /* 0x00007380ff0477ac */ /* 0x000e220008000800 */
[----:B------:R-:W-:Y:S01]  /*0070*/  BSSY.RECONVERGENT B0, `(.L_x_0) ;  /* 0x0000017000007945 */ /* 0x000fe20003800200 */
[----:B------:R-:W-:Y:S01]  /*0080*/  IMAD.MOV.U32 R0, RZ, RZ, RZ ;  /* 0x000000ffff007224 */ /* 0x000fe200078e00ff */
[----:B------:R-:W1:Y:S01]  /*0090*/  LDCU.64 UR8, c[0x0][0x358] ;  /* 0x00006b00ff0877ac */ /* 0x000e620008000a00 */
[----:B------:R-:W2:Y:S01]  /*00a0*/  LDCU.64 UR6, c[0x0][0x380] ;  /* 0x00007000ff0677ac */ /* 0x000ea20008000a00 */
[----:B0-----:R-:W-:-:S13]  /*00b0*/  ISETP.GE.AND P0, PT, R10, UR4, PT ;  /* 0x000000040a007c0c */ /* 0x001fda000bf06270 */
[----:B-12---:R-:W-:Y:S05]  /*00c0*/  @P0 BRA `(.L_x_1) ;  /* 0x0000000000440947 */ /* 0x006fea0003800000 */
[----:B------:R-:W0:Y:S01]  /*00d0*/  LDC R12, c[0x0][0x360] ;  /* 0x0000d800ff0c7b82 */ /* 0x000e220000000800 */
[----:B------:R-:W-:Y:S02]  /*00e0*/  IMAD R8, R11, UR4, RZ ;  /* 0x000000040b087c24 */ /* 0x000fe4000f8e02ff */
[----:B------:R-:W-:Y:S02]  /*00f0*/  IMAD.MOV.U32 R0, RZ, RZ, RZ ;  /* 0x000000ffff007224 */ /* 0x000fe400078e00ff */
[----:B------:R-:W-:-:S03]  /*0100*/  IMAD.MOV.U32 R9, RZ, RZ, R10 ;  /* 0x000000ffff097224 */ /* 0x000fc600078e000a */
[----:B------:R-:W1:Y:S04]  /*0110*/  LDC.64 R6, c[0x0][0x388] ;  /* 0x0000e200ff067b82 */ /* 0x000e680000000a00 */
.L_x_2:
[----:B------:R-:W-:Y:S02]  /*0120*/  SHF.R.S32.HI R3, RZ, 0x1f, R9 ;  /* 0x0000001fff037819 */ /* 0x000fe40000011409 */
[----:B------:R-:W-:-:S04]  /*0130*/  IADD3 R5, P0, PT, R8, R9, RZ ;  /* 0x0000000908057210 */ /* 0x000fc80007f1e0ff */
[----:B------:R-:W-:Y:S01]  /*0140*/  LEA.HI.X.SX32 R14, R8, R3, 0x1, P0 ;  /* 0x00000003080e7211 */ /* 0x000fe200000f0eff */
[----:B-1----:R-:W-:Y:S01]  /*0150*/  IMAD.WIDE R2, R9, 0x4, R6 ;  /* 0x0000000409027825 */ /* 0x002fe200078e0206 */
[----:B------:R-:W-:-:S04]  /*0160*/  LEA R4, P0, R5, UR6, 0x2 ;  /* 0x0000000605047c11 */ /* 0x000fc8000f8010ff */
[----:B------:R-:W-:Y:S01]  /*0170*/  LEA.HI.X R5, R5, UR7, R14, 0x2, P0 ;  /* 0x0000000705057c11 */ /* 0x000fe200080f140e */
[----:B------:R-:W2:Y:S05]  /*0180*/  LDG.E.CONSTANT R2, desc[UR8][R2.64] ;  /* 0x0000000802027981 */ /* 0x000eaa000c1e9900 */
[----:B------:R-:W2:Y:S01]  /*0190*/  LDG.E.CONSTANT R5, desc[UR8][R4.64] ;  /* 0x0000000804057981 */ /* 0x000ea2000c1e9900 */
[----:B0-----:R-:W-:-:S05]  /*01a0*/  IMAD.IADD R9, R12, 0x1, R9 ;  /* 0x000000010c097824 */ /* 0x001fca00078e0209 */
[----:B------:R-:W-:Y:S01]  /*01b0*/  ISETP.GE.AND P0, PT, R9, UR4, PT ;  /* 0x0000000409007c0c */ /* 0x000fe2000bf06270 */
[----:B--2---:R-:W-:-:S12]  /*01c0*/  FFMA R0, R5, R2, R0 ;  /* 0x0000000205007223 */ /* 0x004fd80000000000 */
[----:B------:R-:W-:Y:S05]  /*01d0*/  @!P0 BRA `(.L_x_2) ;  /* 0xfffffffc00d08947 */ /* 0x000fea000383ffff */
.L_x_1:
[----:B------:R-:W-:Y:S05]  /*01e0*/  BSYNC.RECONVERGENT B0 ;  /* 0x0000000000007941 */ /* 0x000fea0003800200 */
.L_x_0:
[----:B------:R-:W0:Y:S01]  /*01f0*/  S2UR UR5, SR_CgaCtaId ;  /* 0x00000000000579c3 */ /* 0x000e220000008800 */
[----:B------:R-:W-:Y:S01]  /*0200*/  UMOV UR4, 0x400 ;  /* 0x0000040000047882 */ /* 0x000fe20000000000 */
[----:B------:R-:W1:Y:S01]  /*0210*/  LDCU UR6, c[0x0][0x360] ;  /* 0x00006c00ff0677ac */ /* 0x000e620008000800 */
[----:B------:R-:W-:Y:S01]  /*0220*/  ISETP.NE.AND P0, PT, R10, RZ, PT ;  /* 0x000000ff0a00720c */ /* 0x000fe20003f05270 */
[----:B-1----:R-:W-:Y:S02]  /*0230*/  UISETP.GE.U32.AND UP0, UPT, UR6, 0x2, UPT ;  /* 0x000000020600788c */ /* 0x002fe4000bf06070 */
[----:B0-----:R-:W-:-:S06]  /*0240*/  ULEA UR4, UR5, UR4, 0x18 ;  /* 0x0000000405047291 */ /* 0x001fcc000f8ec0ff */
[----:B------:R-:W-:-:S05]  /*0250*/  LEA R3, R10, UR4, 0x2 ;  /* 0x000000040a037c11 */ /* 0x000fca000f8e10ff */
[----:B------:R0:W-:Y:S01]  /*0260*/  STS [R3], R0 ;  /* 0x0000000003007388 */ /* 0x0001e20000000800 */
[----:B------:R-:W-:Y:S06]  /*0270*/  BAR.SYNC.DEFER_BLOCKING 0x0 ;  /* 0x0000000000007b1d */ /* 0x000fec0000010000 */
[----:B------:R-:W-:Y:S05]  /*0280*/  BRA.U !UP0, `(.L_x_3) ;  /* 0x0000000108307547 */ /* 0x000fea000b800000 */
[----:B0-----:R-:W-:-:S07]  /*0290*/  IMAD.U32 R0, RZ, RZ, UR6 ;  /* 0x00000006ff007e24 */ /* 0x001fce000f8e00ff */
.L_x_4:
[----:B------:R-:W-:-:S04]  /*02a0*/  SHF.R.U32.HI R6, RZ, 0x1, R0 ;  /* 0x00000001ff067819 */ /* 0x000fc80000011600 */
[----:B------:R-:W-:-:S13]  /*02b0*/  ISETP.GE.U32.AND P1, PT, R10, R6, PT ;  /* 0x000000060a00720c */ /* 0x000fda0003f26070 */
[----:B------:R-:W-:Y:S01]  /*02c0*/  @!P1 IMAD R2, R6, 0x4, R3 ;  /* 0x0000000406029824 */ /* 0x000fe200078e0203 */
[----:B------:R-:W-:Y:S05]  /*02d0*/  @!P1 LDS R5, [R3] ;  /* 0x0000000003059984 */ /* 0x000fea0000000800 */
[----:B------:R-:W0:Y:S02]  /*02e0*/  @!P1 LDS R2, [R2] ;  /* 0x0000000002029984 */ /* 0x000e240000000800 */
[----:B0-----:R-:W-:-:S05]  /*02f0*/  @!P1 FADD R4, R2, R5 ;  /* 0x0000000502049221 */ /* 0x001fca0000000000 */
[----:B------:R1:W-:Y:S01]  /*0300*/  @!P1 STS [R3], R4 ;  /* 0x0000000403009388 */ /* 0x0003e20000000800 */
[----:B------:R-:W-:Y:S01]  /*0310*/  BAR.SYNC.DEFER_BLOCKING 0x0 ;  /* 0x0000000000007b1d */ /* 0x000fe20000010000 */
[----:B------:R-:W-:Y:S01]  /*0320*/  ISETP.GT.U32.AND P1, PT, R0, 0x3, PT ;  /* 0x000000030000780c */ /* 0x000fe20003f24070 */
[----:B------:R-:W-:-:S12]  /*0330*/  IMAD.MOV.U32 R0, RZ, RZ, R6 ;  /* 0x000000ffff007224 */ /* 0x000fd800078e0006 */
[----:B-1----:R-:W-:Y:S05]  /*0340*/  @P1 BRA `(.L_x_4) ;  /* 0xfffffffc00d41947 */ /* 0x002fea000383ffff */
.L_x_3:
[----:B------:R-:W-:Y:S05]  /*0350*/  @P0 EXIT ;  /* 0x000000000000094d */ /* 0x000fea0003800000 */
[----:B------:R-:W1:Y:S01]  /*0360*/  S2UR UR5, SR_CgaCtaId ;  /* 0x00000000000579c3 */ /* 0x000e620000008800 */
[----:B------:R-:W-:-:S07]  /*0370*/  UMOV UR4, 0x400 ;  /* 0x0000040000047882 */ /* 0x000fce0000000000 */
[----:B0-----:R-:W0:Y:S01]  /*0380*/  LDC.64 R2, c[0x0][0x390] ;  /* 0x0000e400ff027b82 */ /* 0x001e220000000a00 */
[----:B-1----:R-:W-:Y:S01]  /*0390*/  ULEA UR4, UR5, UR4, 0x18 ;  /* 0x0000000405047291 */ /* 0x002fe2000f8ec0ff */
[----:B0-----:R-:W-:-:S08]  /*03a0*/  IMAD.WIDE.U32 R2, R11, 0x4, R2 ;  /* 0x000000040b027825 */ /* 0x001fd000078e0002 */
[----:B------:R-:W0:Y:S04]  /*03b0*/  LDS R5, [UR4] ;  /* 0x00000004ff057984 */ /* 0x000e280008000800 */
[----:B0-----:R-:W-:Y:S01]  /*03c0*/  STG.E desc[UR8][R2.64], R5 ;  /* 0x0000000502007986 */ /* 0x001fe2000c101908 */
[----:B------:R-:W-:Y:S05]  /*03d0*/  EXIT ;  /* 0x000000000000794d */ /* 0x000fea0003800000 */
.L_x_5:
[----:B------:R-:W-:-:S00]  /*03e0*/  BRA `(.L_x_5) ;  /* 0xfffffffc00fc7947 */ /* 0x000fc0000383ffff */
[----:B------:R-:W-:-:S00]  /*03f0*/  NOP ;  /* 0x0000000000007918 */ /* 0x000fc00000000000 */
        /* <DEDUP_REMOVED lines=8> */
.L_x_6:


//--------------------- .nv.shared.matvec_f32     --------------------------
	.section	.nv.shared.matvec_f32,"aw",@nobits
	.sectionflags	@""
	.align	16
	.zero		1024


//--------------------- .nv.shared.reserved.0     --------------------------
	.section	.nv.shared.reserved.0,"aw",@nobits
	.weak		__nv_reservedSMEM_offset_0_alias
	.size		__nv_reservedSMEM_offset_0_alias, 0, 64
	.other		__nv_reservedSMEM_offset_0_alias,@"STO_CUDA_RESERVED_SHARED STV_DEFAULT"
__nv_reservedSMEM_offset_0_alias:
	.zero		0
	.zero		64


//--------------------- .nv.constant0.matvec_f32  --------------------------
	.section	.nv.constant0.matvec_f32,"a",@progbits
	.sectionflags	@""
	.align	4
.nv.constant0.matvec_f32:
	.zero		928


//--------------------- SYMBOLS --------------------------

	.type		.nv.reservedSmem.offset0,@object
	.size		.nv.reservedSmem.offset0,0x4
	.type		.nv.reservedSmem.cap,@object
	.size		.nv.reservedSmem.cap,0x4
